	.headerflags	@"EF_CUDA_TEXMODE_UNIFIED EF_CUDA_64BIT_ADDRESS EF_CUDA_ACCELERATORS EF_CUDA_SM90 EF_CUDA_VIRTUAL_SM(EF_CUDA_SM90)"
	.elftype	@"ET_EXEC"


//--------------------- .nv.info                  --------------------------
	.section	.nv.info,"",@"SHT_CUDA_INFO"
	.align	4


	//----- nvinfo : EIATTR_REGCOUNT
	.align		4
        /*0000*/ 	.byte	0x04, 0x2f
        /*0002*/ 	.short	(.L_3 - .L_2)
	.align		4
.L_2:
        /*0004*/ 	.word	index@(triton_poi_fused__native_batch_norm_legit_no_training_relu_25)
        /*0008*/ 	.word	0x00000016


	//----- nvinfo : EIATTR_MIN_STACK_SIZE
	.align		4
.L_3:
        /*000c*/ 	.byte	0x04, 0x12
        /*000e*/ 	.short	(.L_5 - .L_4)
	.align		4
.L_4:
        /*0010*/ 	.word	index@(triton_poi_fused__native_batch_norm_legit_no_training_relu_25)
        /*0014*/ 	.word	0x00000000


	//----- nvinfo : EIATTR_FRAME_SIZE
	.align		4
.L_5:
        /*0018*/ 	.byte	0x04, 0x11
        /*001a*/ 	.short	(.L_7 - .L_6)
	.align		4
.L_6:
        /*001c*/ 	.word	index@(triton_poi_fused__native_batch_norm_legit_no_training_relu_25)
        /*0020*/ 	.word	0x00000000


	//----- nvinfo : EIATTR_MIN_STACK_SIZE
	.align		4
.L_7:
        /*0024*/ 	.byte	0x04, 0x12
        /*0026*/ 	.short	(.L_9 - .L_8)
	.align		4
.L_8:
        /*0028*/ 	.word	index@(triton_poi_fused__native_batch_norm_legit_no_training_relu_25)
        /*002c*/ 	.word	0x00000000
.L_9:


//--------------------- .nv.info.triton_poi_fused__native_batch_norm_legit_no_training_relu_25 --------------------------
	.section	.nv.info.triton_poi_fused__native_batch_norm_legit_no_training_relu_25,"",@"SHT_CUDA_INFO"
	.sectionflags	@""
	.align	4


	//----- nvinfo : EIATTR_CUDA_API_VERSION
	.align		4
        /*0000*/ 	.byte	0x04, 0x37
        /*0002*/ 	.short	(.L_11 - .L_10)
.L_10:
        /*0004*/ 	.word	0x0000007c


	//----- nvinfo : EIATTR_KPARAM_INFO
	.align		4
.L_11:
        /*0008*/ 	.byte	0x04, 0x17
        /*000a*/ 	.short	(.L_13 - .L_12)
.L_12:
        /*000c*/ 	.word	0x00000000
        /*0010*/ 	.short	0x0006
        /*0012*/ 	.short	0x0030
        /*0014*/ 	.byte	0x00, 0xf0, 0x11, 0x00


	//----- nvinfo : EIATTR_KPARAM_INFO
	.align		4
.L_13:
        /*0018*/ 	.byte	0x04, 0x17
        /*001a*/ 	.short	(.L_15 - .L_14)
.L_14:
        /*001c*/ 	.word	0x00000000
        /*0020*/ 	.short	0x0005
        /*0022*/ 	.short	0x0028
        /*0024*/ 	.byte	0x00, 0xf4, 0x21, 0x00


	//----- nvinfo : EIATTR_KPARAM_INFO
	.align		4
.L_15:
        /*0028*/ 	.byte	0x04, 0x17
        /*002a*/ 	.short	(.L_17 - .L_16)
.L_16:
        /*002c*/ 	.word	0x00000000
        /*0030*/ 	.short	0x0004
        /*0032*/ 	.short	0x0020
        /*0034*/ 	.byte	0x00, 0xf4, 0x21, 0x00


	//----- nvinfo : EIATTR_KPARAM_INFO
	.align		4
.L_17:
        /*0038*/ 	.byte	0x04, 0x17
        /*003a*/ 	.short	(.L_19 - .L_18)
.L_18:
        /*003c*/ 	.word	0x00000000
        /*0040*/ 	.short	0x0003
        /*0042*/ 	.short	0x0018
        /*0044*/ 	.byte	0x00, 0xf4, 0x21, 0x00


	//----- nvinfo : EIATTR_KPARAM_INFO
	.align		4
.L_19:
        /*0048*/ 	.byte	0x04, 0x17
        /*004a*/ 	.short	(.L_21 - .L_20)
.L_20:
        /*004c*/ 	.word	0x00000000
        /*0050*/ 	.short	0x0002
        /*0052*/ 	.short	0x0010
        /*0054*/ 	.byte	0x00, 0xf4, 0x21, 0x00


	//----- nvinfo : EIATTR_KPARAM_INFO
	.align		4
.L_21:
        /*0058*/ 	.byte	0x04, 0x17
        /*005a*/ 	.short	(.L_23 - .L_22)
.L_22:
        /*005c*/ 	.word	0x00000000
        /*0060*/ 	.short	0x0001
        /*0062*/ 	.short	0x0008
        /*0064*/ 	.byte	0x00, 0xf4, 0x21, 0x00


	//----- nvinfo : EIATTR_KPARAM_INFO
	.align		4
.L_23:
        /*0068*/ 	.byte	0x04, 0x17
        /*006a*/ 	.short	(.L_25 - .L_24)
.L_24:
        /*006c*/ 	.word	0x00000000
        /*0070*/ 	.short	0x0000
        /*0072*/ 	.short	0x0000
        /*0074*/ 	.byte	0x00, 0xf4, 0x21, 0x00


	//----- nvinfo : EIATTR_SPARSE_MMA_MASK
	.align		4
.L_25:
        /*0078*/ 	.byte	0x03, 0x50
        /*007a*/ 	.short	0x0000


	//----- nvinfo : EIATTR_MAXREG_COUNT
	.align		4
        /*007c*/ 	.byte	0x03, 0x1b
        /*007e*/ 	.short	0x00ff


	//----- nvinfo : EIATTR_EXIT_INSTR_OFFSETS
	.align		4
        /*0080*/ 	.byte	0x04, 0x1c
        /*0082*/ 	.short	(.L_27 - .L_26)


	//   ....[0]....
.L_26:
        /*0084*/ 	.word	0x00000480


	//   ....[1]....
        /*0088*/ 	.word	0x000004a0


	//----- nvinfo : EIATTR_REQNTID
	.align		4
.L_27:
        /*008c*/ 	.byte	0x04, 0x10
        /*008e*/ 	.short	(.L_29 - .L_28)
.L_28:
        /*0090*/ 	.word	0x00000080
        /*0094*/ 	.word	0x00000001
        /*0098*/ 	.word	0x00000001


	//----- nvinfo : EIATTR_CBANK_PARAM_SIZE
	.align		4
.L_29:
        /*009c*/ 	.byte	0x03, 0x19
        /*009e*/ 	.short	0x0034


	//----- nvinfo : EIATTR_PARAM_CBANK
	.align		4
        /*00a0*/ 	.byte	0x04, 0x0a
        /*00a2*/ 	.short	(.L_31 - .L_30)
	.align		4
.L_30:
        /*00a4*/ 	.word	index@(.nv.constant0.triton_poi_fused__native_batch_norm_legit_no_training_relu_25)
        /*00a8*/ 	.short	0x0210
        /*00aa*/ 	.short	0x0034


	//----- nvinfo : EIATTR_SW_WAR
	.align		4
.L_31:
        /*00ac*/ 	.byte	0x04, 0x36
        /*00ae*/ 	.short	(.L_33 - .L_32)
.L_32:
        /*00b0*/ 	.word	0x00000008
.L_33:


//--------------------- .nv.callgraph             --------------------------
	.section	.nv.callgraph,"",@"SHT_CUDA_CALLGRAPH"
	.align	4
	.sectionentsize	8
	.align		4
        /*0000*/ 	.word	0x00000000
	.align		4
        /*0004*/ 	.word	0xffffffff
	.align		4
        /*0008*/ 	.word	0x00000000
	.align		4
        /*000c*/ 	.word	0xfffffffe
	.align		4
        /*0010*/ 	.word	0x00000000
	.align		4
        /*0014*/ 	.word	0xfffffffd
	.align		4
        /*0018*/ 	.word	0x00000000
	.align		4
        /*001c*/ 	.word	0xfffffffc


//--------------------- .nv.constant4             --------------------------
	.section	.nv.constant4,"a",@progbits
	.align	8
	.align		8
.nv.constant4:
        /*0000*/ 	.dword	_$_str
	.align		8
        /*0008*/ 	.dword	_$_str_$_2


//--------------------- .text.triton_poi_fused__native_batch_norm_legit_no_training_relu_25 --------------------------
	.section	.text.triton_poi_fused__native_batch_norm_legit_no_training_relu_25,"ax",@progbits
	.align	128
        .global         triton_poi_fused__native_batch_norm_legit_no_training_relu_25
        .type           triton_poi_fused__native_batch_norm_legit_no_training_relu_25,@function
        .size           triton_poi_fused__native_batch_norm_legit_no_training_relu_25,(.L_x_1 - triton_poi_fused__native_batch_norm_legit_no_training_relu_25)
        .other          triton_poi_fused__native_batch_norm_legit_no_training_relu_25,@"STO_CUDA_ENTRY STV_DEFAULT"
triton_poi_fused__native_batch_norm_legit_no_training_relu_25:
.text.triton_poi_fused__native_batch_norm_legit_no_training_relu_25:
[----:B------:R-:W0:Y:S01]  /*0000*/  LDC R1, c[0x0][0x28] ;  /* 0x00000a00ff017b82 */ /* 0x000e220000000800 */
[----:B------:R-:W1:Y:S07]  /*0010*/  S2R R0, SR_TID.X ;  /* 0x0000000000007919 */ /* 0x000e6e0000002100 */
[----:B------:R-:W2:Y:S01]  /*0020*/  LDC.64 R8, c[0x0][0x220] ;  /* 0x00008800ff087b82 */ /* 0x000ea20000000a00 */
[----:B------:R-:W-:Y:S01]  /*0030*/  ULDC.64 UR4, c[0x0][0x208] ;  /* 0x0000820000047ab9 */ /* 0x000fe20000000a00 */
[----:B------:R-:W3:Y:S06]  /*0040*/  S2R R5, SR_CTAID.X ;  /* 0x0000000000057919 */ /* 0x000eec0000002500 */
[----:B------:R-:W4:Y:S08]  /*0050*/  LDC.64 R14, c[0x0][0x218] ;  /* 0x00008600ff0e7b82 */ /* 0x000f300000000a00 */
[----:B------:R-:W5:Y:S08]  /*0060*/  LDC.64 R12, c[0x0][0x210] ;  /* 0x00008400ff0c7b82 */ /* 0x000f700000000a00 */
[----:B------:R-:W4:Y:S01]  /*0070*/  LDC.64 R16, c[0x0][0x228] ;  /* 0x00008a00ff107b82 */ /* 0x000f220000000a00 */
[----:B-1----:R-:W-:-:S07]  /*0080*/  IMAD.SHL.U32 R0, R0, 0x2, RZ ;  /* 0x0000000200007824 */ /* 0x002fce00078e00ff */
[----:B------:R-:W1:Y:S01]  /*0090*/  LDC.64 R18, c[0x0][0x230] ;  /* 0x00008c00ff127b82 */ /* 0x000e620000000a00 */
[----:B---3--:R-:W-:Y:S02]  /*00a0*/  SHF.R.S32.HI R3, RZ, 0x17, R5 ;  /* 0x00000017ff037819 */ /* 0x008fe40000011405 */
[----:B------:R-:W-:Y:S02]  /*00b0*/  LOP3.LUT R0, R0, 0xfe, RZ, 0xc0, !PT ;  /* 0x000000fe00007812 */ /* 0x000fe400078ec0ff */
[----:B------:R-:W-:-:S03]  /*00c0*/  SGXT R3, R3, 0x1 ;  /* 0x000000010303781a */ /* 0x000fc60000000200 */
[----:B------:R-:W-:Y:S01]  /*00d0*/  IMAD R0, R5, 0x100, R0 ;  /* 0x0000010005007824 */ /* 0x000fe200078e0200 */
[----:B------:R-:W-:-:S04]  /*00e0*/  CS2R R4, SRZ ;  /* 0x0000000000047805 */ /* 0x000fc8000001ff00 */
[----:B------:R-:W-:Y:S02]  /*00f0*/  LEA.HI R3, R3, R0, RZ, 0x6 ;  /* 0x0000000003037211 */ /* 0x000fe400078f30ff */
[----:B------:R-:W-:Y:S02]  /*0100*/  ISETP.GE.AND P0, PT, R0, 0x400, PT ;  /* 0x000004000000780c */ /* 0x000fe40003f06270 */
[----:B------:R-:W-:-:S04]  /*0110*/  SHF.R.S32.HI R3, RZ, 0x6, R3 ;  /* 0x00000006ff037819 */ /* 0x000fc80000011403 */
[----:B------:R-:W-:-:S04]  /*0120*/  LEA.HI R2, R3, R3, RZ, 0x2 ;  /* 0x0000000303027211 */ /* 0x000fc800078f10ff */
[----:B------:R-:W-:-:S04]  /*0130*/  LOP3.LUT R2, R2, 0xfffffffc, RZ, 0xc0, !PT ;  /* 0xfffffffc02027812 */ /* 0x000fc800078ec0ff */
[----:B------:R-:W-:-:S05]  /*0140*/  IADD3 R11, R3, -R2, RZ ;  /* 0x80000002030b7210 */ /* 0x000fca0007ffe0ff */
[----:B--2---:R-:W-:-:S05]  /*0150*/  IMAD.WIDE R8, R11, 0x4, R8 ;  /* 0x000000040b087825 */ /* 0x004fca00078e0208 */
[----:B------:R-:W2:Y:S04]  /*0160*/  @!P0 LDG.E.EL R4, desc[UR4][R8.64] ;  /* 0x0000000408048981 */ /* 0x000ea8000c2e1900 */
[----:B------:R3:W2:Y:S01]  /*0170*/  @!P0 LDG.E.EL R5, desc[UR4][R8.64] ;  /* 0x0000000408058981 */ /* 0x0006a2000c2e1900 */
[----:B------:R-:W-:Y:S02]  /*0180*/  CS2R R6, SRZ ;  /* 0x0000000000067805 */ /* 0x000fe4000001ff00 */
[----:B------:R-:W-:Y:S01]  /*0190*/  CS2R R2, SRZ ;  /* 0x0000000000027805 */ /* 0x000fe2000001ff00 */
[----:B----4-:R-:W-:-:S04]  /*01a0*/  IMAD.WIDE R14, R11, 0x4, R14 ;  /* 0x000000040b0e7825 */ /* 0x010fc800078e020e */
[----:B-----5:R-:W-:Y:S01]  /*01b0*/  IMAD.WIDE R12, R0, 0x4, R12 ;  /* 0x00000004000c7825 */ /* 0x020fe200078e020c */
[----:B------:R-:W4:Y:S01]  /*01c0*/  @!P0 LDG.E.EL R7, desc[UR4][R14.64] ;  /* 0x000000040e078981 */ /* 0x000f22000c2e1900 */
[----:B---3--:R-:W-:Y:S02]  /*01d0*/  CS2R R8, SRZ ;  /* 0x0000000000087805 */ /* 0x008fe4000001ff00 */
[C---:B0-----:R-:W-:Y:S01]  /*01e0*/  IMAD.WIDE R16, R11.reuse, 0x4, R16 ;  /* 0x000000040b107825 */ /* 0x041fe200078e0210 */
[----:B------:R0:W3:Y:S03]  /*01f0*/  @!P0 LDG.E.EL R6, desc[UR4][R14.64] ;  /* 0x000000040e068981 */ /* 0x0000e6000c2e1900 */
[----:B-1----:R-:W-:Y:S01]  /*0200*/  IMAD.WIDE R18, R11, 0x4, R18 ;  /* 0x000000040b127825 */ /* 0x002fe200078e0212 */
[----:B------:R1:W4:Y:S01]  /*0210*/  @!P0 LDG.E.64 R2, desc[UR4][R12.64] ;  /* 0x000000040c028981 */ /* 0x000322000c1e1b00 */
[----:B------:R-:W-:-:S03]  /*0220*/  CS2R R10, SRZ ;  /* 0x00000000000a7805 */ /* 0x000fc6000001ff00 */
[----:B------:R-:W5:Y:S04]  /*0230*/  @!P0 LDG.E.EL R9, desc[UR4][R18.64] ;  /* 0x0000000412098981 */ /* 0x000f68000c2e1900 */
[----:B------:R-:W5:Y:S04]  /*0240*/  @!P0 LDG.E.EL R10, desc[UR4][R16.64] ;  /* 0x00000004100a8981 */ /* 0x000f68000c2e1900 */
[----:B------:R-:W3:Y:S04]  /*0250*/  @!P0 LDG.E.EL R11, desc[UR4][R16.64] ;  /* 0x00000004100b8981 */ /* 0x000ee8000c2e1900 */
[----:B------:R-:W3:Y:S01]  /*0260*/  @!P0 LDG.E.EL R8, desc[UR4][R18.64] ;  /* 0x0000000412088981 */ /* 0x000ee2000c2e1900 */
[----:B0-----:R-:W-:Y:S01]  /*0270*/  HFMA2.MMA R14, -RZ, RZ, 1.625, 0 ;  /* 0x3e800000ff0e7435 */ /* 0x001fe200000001ff */
[----:B--2---:R-:W-:Y:S01]  /*0280*/  FADD R4, R4, 9.9999997473787516356e-06 ;  /* 0x3727c5ac04047421 */ /* 0x004fe20000000000 */
[----:B------:R-:W-:-:S03]  /*0290*/  FADD R5, R5, 9.9999997473787516356e-06 ;  /* 0x3727c5ac05057421 */ /* 0x000fc60000000000 */
[----:B-1----:R-:W0:Y:S08]  /*02a0*/  MUFU.SQRT R12, R4 ;  /* 0x00000004000c7308 */ /* 0x002e300000002000 */
[----:B------:R1:W2:Y:S01]  /*02b0*/  MUFU.SQRT R13, R5 ;  /* 0x00000005000d7308 */ /* 0x0002a20000002000 */
[C---:B0-----:R-:W-:Y:S02]  /*02c0*/  FSETP.GT.AND P1, PT, R12.reuse, 8.50705917302346158658e+37, PT ;  /* 0x7e8000000c00780b */ /* 0x041fe40003f24000 */
[----:B------:R-:W-:Y:S01]  /*02d0*/  FSETP.GEU.AND P3, PT, R12, 1.175494350822287508e-38, PT ;  /* 0x008000000c00780b */ /* 0x000fe20003f6e000 */
[----:B-1----:R-:W0:Y:S01]  /*02e0*/  LDC.64 R4, c[0x0][0x238] ;  /* 0x00008e00ff047b82 */ /* 0x002e220000000a00 */
[----:B--2---:R-:W-:-:S02]  /*02f0*/  FSETP.GT.AND P2, PT, R13, 8.50705917302346158658e+37, PT ;  /* 0x7e8000000d00780b */ /* 0x004fc40003f44000 */
[----:B------:R-:W-:-:S07]  /*0300*/  FSETP.GEU.AND P4, PT, R13, 1.175494350822287508e-38, PT ;  /* 0x008000000d00780b */ /* 0x000fce0003f8e000 */
[----:B------:R-:W-:-:S04]  /*0310*/  @P1 FMUL R12, R12, 0.25 ;  /* 0x3e8000000c0c1820 */ /* 0x000fc80000400000 */
[----:B------:R-:W-:Y:S01]  /*0320*/  @!P3 FMUL R12, R12, 16777216 ;  /* 0x4b8000000c0cb820 */ /* 0x000fe20000400000 */
[----:B------:R-:W-:-:S04]  /*0330*/  @P2 FMUL R13, R13, 0.25 ;  /* 0x3e8000000d0d2820 */ /* 0x000fc80000400000 */
[----:B------:R-:W-:Y:S01]  /*0340*/  @!P4 FMUL R13, R13, 16777216 ;  /* 0x4b8000000d0dc820 */ /* 0x000fe20000400000 */
[----:B------:R-:W1:Y:S01]  /*0350*/  MUFU.RCP R12, R12 ;  /* 0x0000000c000c7308 */ /* 0x000e620000001000 */
[----:B------:R-:W-:-:S07]  /*0360*/  FSEL R15, R14, 1, P1 ;  /* 0x3f8000000e0f7808 */ /* 0x000fce0000800000 */
[----:B------:R-:W2:Y:S01]  /*0370*/  MUFU.RCP R13, R13 ;  /* 0x0000000d000d7308 */ /* 0x000ea20000001000 */
[----:B------:R-:W-:Y:S01]  /*0380*/  FSEL R14, R14, 1, P2 ;  /* 0x3f8000000e0e7808 */ /* 0x000fe20001000000 */
[----:B------:R-:W-:-:S04]  /*0390*/  @!P3 FMUL R15, R15, 16777216 ;  /* 0x4b8000000f0fb820 */ /* 0x000fc80000400000 */
[----:B------:R-:W-:Y:S01]  /*03a0*/  @!P4 FMUL R14, R14, 16777216 ;  /* 0x4b8000000e0ec820 */ /* 0x000fe20000400000 */
[----:B----4-:R-:W-:Y:S01]  /*03b0*/  FADD R2, -R7, R2 ;  /* 0x0000000207027221 */ /* 0x010fe20000000100 */
[----:B---3--:R-:W-:Y:S01]  /*03c0*/  FADD R3, -R6, R3 ;  /* 0x0000000306037221 */ /* 0x008fe20000000100 */
[----:B-1----:R-:W-:Y:S01]  /*03d0*/  FMUL R15, R12, R15 ;  /* 0x0000000f0c0f7220 */ /* 0x002fe20000400000 */
[----:B--2---:R-:W-:-:S03]  /*03e0*/  FMUL R14, R13, R14 ;  /* 0x0000000e0d0e7220 */ /* 0x004fc60000400000 */
[----:B------:R-:W-:Y:S01]  /*03f0*/  FMUL R2, R2, R15 ;  /* 0x0000000f02027220 */ /* 0x000fe20000400000 */
[----:B------:R-:W-:-:S03]  /*0400*/  FMUL R3, R3, R14 ;  /* 0x0000000e03037220 */ /* 0x000fc60000400000 */
[----:B-----5:R-:W-:Y:S01]  /*0410*/  FFMA R2, R2, R10, R9 ;  /* 0x0000000a02027223 */ /* 0x020fe20000000009 */
[----:B------:R-:W-:-:S04]  /*0420*/  FFMA R3, R3, R11, R8 ;  /* 0x0000000b03037223 */ /* 0x000fc80000000008 */
[----:B------:R-:W-:Y:S02]  /*0430*/  FSETP.GEU.AND P1, PT, R2, RZ, PT ;  /* 0x000000ff0200720b */ /* 0x000fe40003f2e000 */
[C---:B------:R-:W-:Y:S01]  /*0440*/  FSETP.GEU.AND P2, PT, R3.reuse, RZ, PT ;  /* 0x000000ff0300720b */ /* 0x040fe20003f4e000 */
[----:B0-----:R-:W-:Y:S01]  /*0450*/  IMAD.WIDE R4, R0, 0x4, R4 ;  /* 0x0000000400047825 */ /* 0x001fe200078e0204 */
[----:B------:R-:W-:Y:S02]  /*0460*/  FSEL R2, R2, RZ, P1 ;  /* 0x000000ff02027208 */ /* 0x000fe40000800000 */
[----:B------:R-:W-:Y:S01]  /*0470*/  FSEL R3, R3, RZ, P2 ;  /* 0x000000ff03037208 */ /* 0x000fe20001000000 */
[----:B------:R-:W-:Y:S08]  /*0480*/  @P0 EXIT ;  /* 0x000000000000094d */ /* 0x000ff00003800000 */
[----:B------:R-:W-:Y:S01]  /*0490*/  STG.E.64 desc[UR4][R4.64], R2 ;  /* 0x0000000204007986 */ /* 0x000fe2000c101b04 */
[----:B------:R-:W-:Y:S05]  /*04a0*/  EXIT ;  /* 0x000000000000794d */ /* 0x000fea0003800000 */
.L_x_0:
[----:B------:R-:W-:-:S00]  /*04b0*/  BRA `(.L_x_0) ;  /* 0xfffffffc00fc7947 */ /* 0x000fc0000383ffff */
[----:B------:R-:W-:-:S00]  /*04c0*/  NOP ;  /* 0x0000000000007918 */ /* 0x000fc00000000000 */
        /* <DEDUP_REMOVED lines=11> */
.L_x_1:


//--------------------- .nv.global.init           --------------------------
	.section	.nv.global.init,"aw",@progbits
.nv.global.init:
	.type		_$_str,@object
	.size		_$_str,(_$_str_$_2 - _$_str)
_$_str:
        /*0000*/ 	.byte	0x5f, 0x5f, 0x43, 0x55, 0x44, 0x41, 0x5f, 0x46, 0x54, 0x5a, 0x00
	.type		_$_str_$_2,@object
	.size		_$_str_$_2,(.L_1 - _$_str_$_2)
_$_str_$_2:
        /*000b*/ 	.byte	0x5f, 0x5f, 0x43, 0x55, 0x44, 0x41, 0x5f, 0x50, 0x52, 0x45, 0x43, 0x5f, 0x53, 0x51, 0x52, 0x54
        /*001b*/ 	.byte	0x00
.L_1:


//--------------------- .nv.constant0.triton_poi_fused__native_batch_norm_legit_no_training_relu_25 --------------------------
	.section	.nv.constant0.triton_poi_fused__native_batch_norm_legit_no_training_relu_25,"a",@progbits
	.sectionflags	@""
	.align	4
.nv.constant0.triton_poi_fused__native_batch_norm_legit_no_training_relu_25:
	.zero		580
